//
// Generated by NVIDIA NVVM Compiler
//
// Compiler Build ID: CL-36424714
// Cuda compilation tools, release 13.0, V13.0.88
// Based on NVVM 20.0.0
//

.version 9.0
.target sm_100
.address_size 64

	// .globl	_Z10scan_localPfS_

.visible .entry _Z10scan_localPfS_(
	.param .u64 .ptr .align 1 _Z10scan_localPfS__param_0,
	.param .u64 .ptr .align 1 _Z10scan_localPfS__param_1
)
{
	.reg .b32 	%f<66>;
	.reg .b64 	%rd<5>;

	ld.param.u64 	%rd1, [_Z10scan_localPfS__param_0];
	ld.param.u64 	%rd2, [_Z10scan_localPfS__param_1];
	cvta.to.global.u64 	%rd3, %rd2;
	cvta.to.global.u64 	%rd4, %rd1;
	ld.global.f32 	%f1, [%rd4];
	ld.global.f32 	%f2, [%rd3+-4];
	add.f32 	%f3, %f2, %f1;
	st.global.f32 	[%rd3], %f3;
	ld.global.f32 	%f4, [%rd4+4];
	add.f32 	%f5, %f3, %f4;
	st.global.f32 	[%rd3+4], %f5;
	ld.global.f32 	%f6, [%rd4+8];
	add.f32 	%f7, %f5, %f6;
	st.global.f32 	[%rd3+8], %f7;
	ld.global.f32 	%f8, [%rd4+12];
	add.f32 	%f9, %f7, %f8;
	st.global.f32 	[%rd3+12], %f9;
	ld.global.f32 	%f10, [%rd4+16];
	add.f32 	%f11, %f9, %f10;
	st.global.f32 	[%rd3+16], %f11;
	ld.global.f32 	%f12, [%rd4+20];
	add.f32 	%f13, %f11, %f12;
	st.global.f32 	[%rd3+20], %f13;
	ld.global.f32 	%f14, [%rd4+24];
	add.f32 	%f15, %f13, %f14;
	st.global.f32 	[%rd3+24], %f15;
	ld.global.f32 	%f16, [%rd4+28];
	add.f32 	%f17, %f15, %f16;
	st.global.f32 	[%rd3+28], %f17;
	ld.global.f32 	%f18, [%rd4+32];
	add.f32 	%f19, %f17, %f18;
	st.global.f32 	[%rd3+32], %f19;
	ld.global.f32 	%f20, [%rd4+36];
	add.f32 	%f21, %f19, %f20;
	st.global.f32 	[%rd3+36], %f21;
	ld.global.f32 	%f22, [%rd4+40];
	add.f32 	%f23, %f21, %f22;
	st.global.f32 	[%rd3+40], %f23;
	ld.global.f32 	%f24, [%rd4+44];
	add.f32 	%f25, %f23, %f24;
	st.global.f32 	[%rd3+44], %f25;
	ld.global.f32 	%f26, [%rd4+48];
	add.f32 	%f27, %f25, %f26;
	st.global.f32 	[%rd3+48], %f27;
	ld.global.f32 	%f28, [%rd4+52];
	add.f32 	%f29, %f27, %f28;
	st.global.f32 	[%rd3+52], %f29;
	ld.global.f32 	%f30, [%rd4+56];
	add.f32 	%f31, %f29, %f30;
	st.global.f32 	[%rd3+56], %f31;
	ld.global.f32 	%f32, [%rd4+60];
	add.f32 	%f33, %f31, %f32;
	st.global.f32 	[%rd3+60], %f33;
	ld.global.f32 	%f34, [%rd4+64];
	add.f32 	%f35, %f33, %f34;
	st.global.f32 	[%rd3+64], %f35;
	ld.global.f32 	%f36, [%rd4+68];
	add.f32 	%f37, %f35, %f36;
	st.global.f32 	[%rd3+68], %f37;
	ld.global.f32 	%f38, [%rd4+72];
	add.f32 	%f39, %f37, %f38;
	st.global.f32 	[%rd3+72], %f39;
	ld.global.f32 	%f40, [%rd4+76];
	add.f32 	%f41, %f39, %f40;
	st.global.f32 	[%rd3+76], %f41;
	ld.global.f32 	%f42, [%rd4+80];
	add.f32 	%f43, %f41, %f42;
	st.global.f32 	[%rd3+80], %f43;
	ld.global.f32 	%f44, [%rd4+84];
	add.f32 	%f45, %f43, %f44;
	st.global.f32 	[%rd3+84], %f45;
	ld.global.f32 	%f46, [%rd4+88];
	add.f32 	%f47, %f45, %f46;
	st.global.f32 	[%rd3+88], %f47;
	ld.global.f32 	%f48, [%rd4+92];
	add.f32 	%f49, %f47, %f48;
	st.global.f32 	[%rd3+92], %f49;
	ld.global.f32 	%f50, [%rd4+96];
	add.f32 	%f51, %f49, %f50;
	st.global.f32 	[%rd3+96], %f51;
	ld.global.f32 	%f52, [%rd4+100];
	add.f32 	%f53, %f51, %f52;
	st.global.f32 	[%rd3+100], %f53;
	ld.global.f32 	%f54, [%rd4+104];
	add.f32 	%f55, %f53, %f54;
	st.global.f32 	[%rd3+104], %f55;
	ld.global.f32 	%f56, [%rd4+108];
	add.f32 	%f57, %f55, %f56;
	st.global.f32 	[%rd3+108], %f57;
	ld.global.f32 	%f58, [%rd4+112];
	add.f32 	%f59, %f57, %f58;
	st.global.f32 	[%rd3+112], %f59;
	ld.global.f32 	%f60, [%rd4+116];
	add.f32 	%f61, %f59, %f60;
	st.global.f32 	[%rd3+116], %f61;
	ld.global.f32 	%f62, [%rd4+120];
	add.f32 	%f63, %f61, %f62;
	st.global.f32 	[%rd3+120], %f63;
	ld.global.f32 	%f64, [%rd4+124];
	add.f32 	%f65, %f63, %f64;
	st.global.f32 	[%rd3+124], %f65;
	ret;

}


// ===== COMPILED SASS (sm_100) =====

	.target	sm_100

	.elftype	@"ET_EXEC"


//--------------------- .note.nv.tkinfo           --------------------------
	.section	.note.nv.tkinfo,"",@"SHT_NOTE"
	.sectionflags	@"SHF_NOTE_NV_TKINFO"
	.tkinfo
        /*0018*/ 	.word	0x00000002
        /*0030*/ 	.string	""
        /*0030*/ 	.string	"ptxas"
        /*0030*/ 	.string	"Cuda compilation tools, release 13.0, V13.0.88"
        /*0030*/ 	.string	"Build cuda_13.0.r13.0/compiler.36424714_0"
        /*0030*/ 	.string	"-arch sm_100 -m 64 "



//--------------------- .note.nv.cuinfo           --------------------------
	.section	.note.nv.cuinfo,"",@"SHT_NOTE"
	.sectionflags	@"SHF_NOTE_NV_CUINFO"
        /*0018*/ 	.short	0x0002
        /*001a*/ 	.short	0x0064
        /*001c*/ 	.short	0x0082
	.zero		2


//--------------------- .nv.info                  --------------------------
	.section	.nv.info,"",@"SHT_CUDA_INFO"
	.align	4


	//----- nvinfo : EIATTR_REGCOUNT
	.align		4
        /*0000*/ 	.byte	0x04, 0x2f
        /*0002*/ 	.short	(.L_1 - .L_0)
	.align		4
.L_0:
        /*0004*/ 	.word	index@(_Z10scan_localPfS_)
        /*0008*/ 	.word	0x00000010


	//----- nvinfo : EIATTR_FRAME_SIZE
	.align		4
.L_1:
        /*000c*/ 	.byte	0x04, 0x11
        /*000e*/ 	.short	(.L_3 - .L_2)
	.align		4
.L_2:
        /*0010*/ 	.word	index@(_Z10scan_localPfS_)
        /*0014*/ 	.word	0x00000000


	//----- nvinfo : EIATTR_MIN_STACK_SIZE
	.align		4
.L_3:
        /*0018*/ 	.byte	0x04, 0x12
        /*001a*/ 	.short	(.L_5 - .L_4)
	.align		4
.L_4:
        /*001c*/ 	.word	index@(_Z10scan_localPfS_)
        /*0020*/ 	.word	0x00000000
.L_5:


//--------------------- .nv.compat                --------------------------
	.section	.nv.compat,"",@"SHT_CUDA_COMPAT_INFO"
	.align	4
        /*0000*/ 	.byte	0x02, 0x09, 0x00, 0x00, 0x02, 0x02, 0x01, 0x00, 0x02, 0x05, 0x05, 0x00, 0x03, 0x07, 0x01, 0x01
        /*0010*/ 	.byte	0x02, 0x03, 0x00, 0x00, 0x02, 0x06, 0x01, 0x00, 0x04, 0x0b, 0x08, 0x00, 0x09, 0x00, 0x00, 0x00
        /*0020*/ 	.byte	0x00, 0x00, 0x00, 0x00


//--------------------- .nv.info._Z10scan_localPfS_ --------------------------
	.section	.nv.info._Z10scan_localPfS_,"",@"SHT_CUDA_INFO"
	.sectionflags	@""
	.align	4


	//----- nvinfo : EIATTR_CUDA_API_VERSION
	.align		4
        /*0000*/ 	.byte	0x04, 0x37
        /*0002*/ 	.short	(.L_7 - .L_6)
.L_6:
        /*0004*/ 	.word	0x00000082


	//----- nvinfo : EIATTR_KPARAM_INFO
	.align		4
.L_7:
        /*0008*/ 	.byte	0x04, 0x17
        /*000a*/ 	.short	(.L_9 - .L_8)
.L_8:
        /*000c*/ 	.word	0x00000000
        /*0010*/ 	.short	0x0001
        /*0012*/ 	.short	0x0008
        /*0014*/ 	.byte	0x00, 0xf5, 0x21, 0x00


	//----- nvinfo : EIATTR_KPARAM_INFO
	.align		4
.L_9:
        /*0018*/ 	.byte	0x04, 0x17
        /*001a*/ 	.short	(.L_11 - .L_10)
.L_10:
        /*001c*/ 	.word	0x00000000
        /*0020*/ 	.short	0x0000
        /*0022*/ 	.short	0x0000
        /*0024*/ 	.byte	0x00, 0xf5, 0x21, 0x00


	//----- nvinfo : EIATTR_SPARSE_MMA_MASK
	.align		4
.L_11:
        /*0028*/ 	.byte	0x03, 0x50
        /*002a*/ 	.short	0x0000


	//----- nvinfo : EIATTR_MAXREG_COUNT
	.align		4
        /*002c*/ 	.byte	0x03, 0x1b
        /*002e*/ 	.short	0x00ff


	//----- nvinfo : EIATTR_MERCURY_ISA_VERSION
	.align		4
        /*0030*/ 	.byte	0x03, 0x5f
        /*0032*/ 	.short	0x0101


	//----- nvinfo : EIATTR_VRC_CTA_INIT_COUNT
	.align		4
        /*0034*/ 	.byte	0x02, 0x4a
	.zero		1
	.zero		1


	//----- nvinfo : EIATTR_EXIT_INSTR_OFFSETS
	.align		4
        /*0038*/ 	.byte	0x04, 0x1c
        /*003a*/ 	.short	(.L_13 - .L_12)


	//   ....[0]....
.L_12:
        /*003c*/ 	.word	0x00000650


	//----- nvinfo : EIATTR_CBANK_PARAM_SIZE
	.align		4
.L_13:
        /*0040*/ 	.byte	0x03, 0x19
        /*0042*/ 	.short	0x0010


	//----- nvinfo : EIATTR_PARAM_CBANK
	.align		4
        /*0044*/ 	.byte	0x04, 0x0a
        /*0046*/ 	.short	(.L_15 - .L_14)
	.align		4
.L_14:
        /*0048*/ 	.word	index@(.nv.constant0._Z10scan_localPfS_)
        /*004c*/ 	.short	0x0380
        /*004e*/ 	.short	0x0010


	//----- nvinfo : EIATTR_SW_WAR
	.align		4
.L_15:
        /*0050*/ 	.byte	0x04, 0x36
        /*0052*/ 	.short	(.L_17 - .L_16)
.L_16:
        /*0054*/ 	.word	0x00000008
.L_17:


//--------------------- .nv.callgraph             --------------------------
	.section	.nv.callgraph,"",@"SHT_CUDA_CALLGRAPH"
	.align	4
	.sectionentsize	8
	.align		4
        /*0000*/ 	.word	0x00000000
	.align		4
        /*0004*/ 	.word	0xffffffff
	.align		4
        /*0008*/ 	.word	0x00000000
	.align		4
        /*000c*/ 	.word	0xfffffffe
	.align		4
        /*0010*/ 	.word	0x00000000
	.align		4
        /*0014*/ 	.word	0xfffffffd
	.align		4
        /*0018*/ 	.word	0x00000000
	.align		4
        /*001c*/ 	.word	0xfffffffc


//--------------------- .text._Z10scan_localPfS_  --------------------------
	.section	.text._Z10scan_localPfS_,"ax",@progbits
	.align	128
        .global         _Z10scan_localPfS_
        .type           _Z10scan_localPfS_,@function
        .size           _Z10scan_localPfS_,(.L_x_1 - _Z10scan_localPfS_)
        .other          _Z10scan_localPfS_,@"STO_CUDA_ENTRY STV_DEFAULT"
_Z10scan_localPfS_:
.text._Z10scan_localPfS_:
[----:B------:R-:W-:Y:S08]  /*0000*/  LDC R1, c[0x0][0x37c] ;  /* 0x0000df00ff017b82 */ /* 0x000ff00000000800 */
[----:B------:R-:W0:Y:S01]  /*0010*/  LDC.64 R4, c[0x0][0x380] ;  /* 0x0000e000ff047b82 */ /* 0x000e220000000a00 */
[----:B------:R-:W0:Y:S07]  /*0020*/  LDCU.64 UR4, c[0x0][0x358] ;  /* 0x00006b00ff0477ac */ /* 0x000e2e0008000a00 */
[----:B------:R-:W1:Y:S01]  /*0030*/  LDC.64 R2, c[0x0][0x388] ;  /* 0x0000e200ff027b82 */ /* 0x000e620000000a00 */
[----:B0-----:R-:W2:Y:S04]  /*0040*/  LDG.E R0, desc[UR4][R4.64] ;  /* 0x0000000404007981 */ /* 0x001ea8000c1e1900 */
[----:B-1----:R-:W2:Y:S02]  /*0050*/  LDG.E R7, desc[UR4][R2.64+-0x4] ;  /* 0xfffffc0402077981 */ /* 0x002ea4000c1e1900 */
[----:B--2---:R-:W-:-:S05]  /*0060*/  FADD R7, R0, R7 ;  /* 0x0000000700077221 */ /* 0x004fca0000000000 */
[----:B------:R0:W-:Y:S04]  /*0070*/  STG.E desc[UR4][R2.64], R7 ;  /* 0x0000000702007986 */ /* 0x0001e8000c101904 */
[----:B------:R-:W2:Y:S02]  /*0080*/  LDG.E R0, desc[UR4][R4.64+0x4] ;  /* 0x0000040404007981 */ /* 0x000ea4000c1e1900 */
[----:B--2---:R-:W-:-:S05]  /*0090*/  FADD R9, R7, R0 ;  /* 0x0000000007097221 */ /* 0x004fca0000000000 */
[----:B------:R1:W-:Y:S04]  /*00a0*/  STG.E desc[UR4][R2.64+0x4], R9 ;  /* 0x0000040902007986 */ /* 0x0003e8000c101904 */
[----:B------:R-:W2:Y:S02]  /*00b0*/  LDG.E R0, desc[UR4][R4.64+0x8] ;  /* 0x0000080404007981 */ /* 0x000ea4000c1e1900 */
[----:B--2---:R-:W-:-:S05]  /*00c0*/  FADD R11, R9, R0 ;  /* 0x00000000090b7221 */ /* 0x004fca0000000000 */
[----:B------:R2:W-:Y:S04]  /*00d0*/  STG.E desc[UR4][R2.64+0x8], R11 ;  /* 0x0000080b02007986 */ /* 0x0005e8000c101904 */
[----:B------:R-:W3:Y:S02]  /*00e0*/  LDG.E R0, desc[UR4][R4.64+0xc] ;  /* 0x00000c0404007981 */ /* 0x000ee4000c1e1900 */
[----:B---3--:R-:W-:-:S05]  /*00f0*/  FADD R13, R11, R0 ;  /* 0x000000000b0d7221 */ /* 0x008fca0000000000 */
[----:B------:R3:W-:Y:S04]  /*0100*/  STG.E desc[UR4][R2.64+0xc], R13 ;  /* 0x00000c0d02007986 */ /* 0x0007e8000c101904 */
[----:B------:R-:W0:Y:S02]  /*0110*/  LDG.E R0, desc[UR4][R4.64+0x10] ;  /* 0x0000100404007981 */ /* 0x000e24000c1e1900 */
[----:B0-----:R-:W-:-:S05]  /*0120*/  FADD R7, R13, R0 ;  /* 0x000000000d077221 */ /* 0x001fca0000000000 */
[----:B------:R0:W-:Y:S04]  /*0130*/  STG.E desc[UR4][R2.64+0x10], R7 ;  /* 0x0000100702007986 */ /* 0x0001e8000c101904 */
[----:B------:R-:W1:Y:S02]  /*0140*/  LDG.E R0, desc[UR4][R4.64+0x14] ;  /* 0x0000140404007981 */ /* 0x000e64000c1e1900 */
[----:B-1----:R-:W-:-:S05]  /*0150*/  FADD R9, R7, R0 ;  /* 0x0000000007097221 */ /* 0x002fca0000000000 */
        /* <DEDUP_REMOVED lines=69> */
[----:B------:R-:W-:Y:S04]  /*05b0*/  STG.E desc[UR4][R2.64+0x70], R7 ;  /* 0x0000700702007986 */ /* 0x000fe8000c101904 */
[----:B------:R-:W1:Y:S02]  /*05c0*/  LDG.E R0, desc[UR4][R4.64+0x74] ;  /* 0x0000740404007981 */ /* 0x000e64000c1e1900 */
[----:B-1----:R-:W-:-:S05]  /*05d0*/  FADD R9, R7, R0 ;  /* 0x0000000007097221 */ /* 0x002fca0000000000 */
[----:B------:R-:W-:Y:S04]  /*05e0*/  STG.E desc[UR4][R2.64+0x74], R9 ;  /* 0x0000740902007986 */ /* 0x000fe8000c101904 */
[----:B------:R-:W2:Y:S02]  /*05f0*/  LDG.E R0, desc[UR4][R4.64+0x78] ;  /* 0x0000780404007981 */ /* 0x000ea4000c1e1900 */
[----:B--2---:R-:W-:-:S05]  /*0600*/  FADD R11, R9, R0 ;  /* 0x00000000090b7221 */ /* 0x004fca0000000000 */
[----:B------:R-:W-:Y:S04]  /*0610*/  STG.E desc[UR4][R2.64+0x78], R11 ;  /* 0x0000780b02007986 */ /* 0x000fe8000c101904 */
[----:B------:R-:W3:Y:S02]  /*0620*/  LDG.E R0, desc[UR4][R4.64+0x7c] ;  /* 0x00007c0404007981 */ /* 0x000ee4000c1e1900 */
[----:B---3--:R-:W-:-:S05]  /*0630*/  FADD R13, R11, R0 ;  /* 0x000000000b0d7221 */ /* 0x008fca0000000000 */
[----:B------:R-:W-:Y:S01]  /*0640*/  STG.E desc[UR4][R2.64+0x7c], R13 ;  /* 0x00007c0d02007986 */ /* 0x000fe2000c101904 */
[----:B------:R-:W-:Y:S05]  /*0650*/  EXIT ;  /* 0x000000000000794d */ /* 0x000fea0003800000 */
.L_x_0:
[----:B------:R-:W-:-:S00]  /*0660*/  BRA `(.L_x_0) ;  /* 0xfffffffc00fc7947 */ /* 0x000fc0000383ffff */
[----:B------:R-:W-:-:S00]  /*0670*/  NOP ;  /* 0x0000000000007918 */ /* 0x000fc00000000000 */
        /* <DEDUP_REMOVED lines=8> */
.L_x_1:


//--------------------- .nv.shared.reserved.0     --------------------------
	.section	.nv.shared.reserved.0,"aw",@nobits
	.weak		__nv_reservedSMEM_offset_0_alias
	.size		__nv_reservedSMEM_offset_0_alias, 0, 64
	.other		__nv_reservedSMEM_offset_0_alias,@"STO_CUDA_RESERVED_SHARED STV_DEFAULT"
__nv_reservedSMEM_offset_0_alias:
	.zero		0
	.zero		64


//--------------------- .nv.constant0._Z10scan_localPfS_ --------------------------
	.section	.nv.constant0._Z10scan_localPfS_,"a",@progbits
	.sectionflags	@""
	.align	4
.nv.constant0._Z10scan_localPfS_:
	.zero		912


//--------------------- SYMBOLS --------------------------

	.type		.nv.reservedSmem.offset0,@object
	.size		.nv.reservedSmem.offset0,0x4
